	.headerflags	@"EF_CUDA_TEXMODE_UNIFIED EF_CUDA_64BIT_ADDRESS EF_CUDA_ACCELERATORS EF_CUDA_SM90 EF_CUDA_VIRTUAL_SM(EF_CUDA_SM90)"
	.elftype	@"ET_EXEC"


//--------------------- .nv.info                  --------------------------
	.section	.nv.info,"",@"SHT_CUDA_INFO"
	.align	4


	//----- nvinfo : EIATTR_REGCOUNT
	.align		4
        /*0000*/ 	.byte	0x04, 0x2f
        /*0002*/ 	.short	(.L_3 - .L_2)
	.align		4
.L_2:
        /*0004*/ 	.word	index@(triton_poi_fused__native_batch_norm_legit_no_training_silu_10)
        /*0008*/ 	.word	0x00000020


	//----- nvinfo : EIATTR_MIN_STACK_SIZE
	.align		4
.L_3:
        /*000c*/ 	.byte	0x04, 0x12
        /*000e*/ 	.short	(.L_5 - .L_4)
	.align		4
.L_4:
        /*0010*/ 	.word	index@(triton_poi_fused__native_batch_norm_legit_no_training_silu_10)
        /*0014*/ 	.word	0x00000000


	//----- nvinfo : EIATTR_FRAME_SIZE
	.align		4
.L_5:
        /*0018*/ 	.byte	0x04, 0x11
        /*001a*/ 	.short	(.L_7 - .L_6)
	.align		4
.L_6:
        /*001c*/ 	.word	index@(triton_poi_fused__native_batch_norm_legit_no_training_silu_10)
        /*0020*/ 	.word	0x00000000


	//----- nvinfo : EIATTR_MIN_STACK_SIZE
	.align		4
.L_7:
        /*0024*/ 	.byte	0x04, 0x12
        /*0026*/ 	.short	(.L_9 - .L_8)
	.align		4
.L_8:
        /*0028*/ 	.word	index@(triton_poi_fused__native_batch_norm_legit_no_training_silu_10)
        /*002c*/ 	.word	0x00000000
.L_9:


//--------------------- .nv.info.triton_poi_fused__native_batch_norm_legit_no_training_silu_10 --------------------------
	.section	.nv.info.triton_poi_fused__native_batch_norm_legit_no_training_silu_10,"",@"SHT_CUDA_INFO"
	.sectionflags	@""
	.align	4


	//----- nvinfo : EIATTR_CUDA_API_VERSION
	.align		4
        /*0000*/ 	.byte	0x04, 0x37
        /*0002*/ 	.short	(.L_11 - .L_10)
.L_10:
        /*0004*/ 	.word	0x0000007c


	//----- nvinfo : EIATTR_KPARAM_INFO
	.align		4
.L_11:
        /*0008*/ 	.byte	0x04, 0x17
        /*000a*/ 	.short	(.L_13 - .L_12)
.L_12:
        /*000c*/ 	.word	0x00000000
        /*0010*/ 	.short	0x0007
        /*0012*/ 	.short	0x0034
        /*0014*/ 	.byte	0x00, 0xf0, 0x11, 0x00


	//----- nvinfo : EIATTR_KPARAM_INFO
	.align		4
.L_13:
        /*0018*/ 	.byte	0x04, 0x17
        /*001a*/ 	.short	(.L_15 - .L_14)
.L_14:
        /*001c*/ 	.word	0x00000000
        /*0020*/ 	.short	0x0006
        /*0022*/ 	.short	0x0030
        /*0024*/ 	.byte	0x00, 0xf0, 0x11, 0x00


	//----- nvinfo : EIATTR_KPARAM_INFO
	.align		4
.L_15:
        /*0028*/ 	.byte	0x04, 0x17
        /*002a*/ 	.short	(.L_17 - .L_16)
.L_16:
        /*002c*/ 	.word	0x00000000
        /*0030*/ 	.short	0x0005
        /*0032*/ 	.short	0x0028
        /*0034*/ 	.byte	0x00, 0xf4, 0x21, 0x00


	//----- nvinfo : EIATTR_KPARAM_INFO
	.align		4
.L_17:
        /*0038*/ 	.byte	0x04, 0x17
        /*003a*/ 	.short	(.L_19 - .L_18)
.L_18:
        /*003c*/ 	.word	0x00000000
        /*0040*/ 	.short	0x0004
        /*0042*/ 	.short	0x0020
        /*0044*/ 	.byte	0x00, 0xf4, 0x21, 0x00


	//----- nvinfo : EIATTR_KPARAM_INFO
	.align		4
.L_19:
        /*0048*/ 	.byte	0x04, 0x17
        /*004a*/ 	.short	(.L_21 - .L_20)
.L_20:
        /*004c*/ 	.word	0x00000000
        /*0050*/ 	.short	0x0003
        /*0052*/ 	.short	0x0018
        /*0054*/ 	.byte	0x00, 0xf4, 0x21, 0x00


	//----- nvinfo : EIATTR_KPARAM_INFO
	.align		4
.L_21:
        /*0058*/ 	.byte	0x04, 0x17
        /*005a*/ 	.short	(.L_23 - .L_22)
.L_22:
        /*005c*/ 	.word	0x00000000
        /*0060*/ 	.short	0x0002
        /*0062*/ 	.short	0x0010
        /*0064*/ 	.byte	0x00, 0xf4, 0x21, 0x00


	//----- nvinfo : EIATTR_KPARAM_INFO
	.align		4
.L_23:
        /*0068*/ 	.byte	0x04, 0x17
        /*006a*/ 	.short	(.L_25 - .L_24)
.L_24:
        /*006c*/ 	.word	0x00000000
        /*0070*/ 	.short	0x0001
        /*0072*/ 	.short	0x0008
        /*0074*/ 	.byte	0x00, 0xf4, 0x21, 0x00


	//----- nvinfo : EIATTR_KPARAM_INFO
	.align		4
.L_25:
        /*0078*/ 	.byte	0x04, 0x17
        /*007a*/ 	.short	(.L_27 - .L_26)
.L_26:
        /*007c*/ 	.word	0x00000000
        /*0080*/ 	.short	0x0000
        /*0082*/ 	.short	0x0000
        /*0084*/ 	.byte	0x00, 0xf4, 0x21, 0x00


	//----- nvinfo : EIATTR_SPARSE_MMA_MASK
	.align		4
.L_27:
        /*0088*/ 	.byte	0x03, 0x50
        /*008a*/ 	.short	0x0000


	//----- nvinfo : EIATTR_MAXREG_COUNT
	.align		4
        /*008c*/ 	.byte	0x03, 0x1b
        /*008e*/ 	.short	0x00ff


	//----- nvinfo : EIATTR_EXIT_INSTR_OFFSETS
	.align		4
        /*0090*/ 	.byte	0x04, 0x1c
        /*0092*/ 	.short	(.L_29 - .L_28)


	//   ....[0]....
.L_28:
        /*0094*/ 	.word	0x00000e40


	//   ....[1]....
        /*0098*/ 	.word	0x00000f00


	//----- nvinfo : EIATTR_REQNTID
	.align		4
.L_29:
        /*009c*/ 	.byte	0x04, 0x10
        /*009e*/ 	.short	(.L_31 - .L_30)
.L_30:
        /*00a0*/ 	.word	0x00000080
        /*00a4*/ 	.word	0x00000001
        /*00a8*/ 	.word	0x00000001


	//----- nvinfo : EIATTR_CBANK_PARAM_SIZE
	.align		4
.L_31:
        /*00ac*/ 	.byte	0x03, 0x19
        /*00ae*/ 	.short	0x0038


	//----- nvinfo : EIATTR_PARAM_CBANK
	.align		4
        /*00b0*/ 	.byte	0x04, 0x0a
        /*00b2*/ 	.short	(.L_33 - .L_32)
	.align		4
.L_32:
        /*00b4*/ 	.word	index@(.nv.constant0.triton_poi_fused__native_batch_norm_legit_no_training_silu_10)
        /*00b8*/ 	.short	0x0210
        /*00ba*/ 	.short	0x0038


	//----- nvinfo : EIATTR_SW_WAR
	.align		4
.L_33:
        /*00bc*/ 	.byte	0x04, 0x36
        /*00be*/ 	.short	(.L_35 - .L_34)
.L_34:
        /*00c0*/ 	.word	0x00000008
.L_35:


//--------------------- .nv.callgraph             --------------------------
	.section	.nv.callgraph,"",@"SHT_CUDA_CALLGRAPH"
	.align	4
	.sectionentsize	8
	.align		4
        /*0000*/ 	.word	0x00000000
	.align		4
        /*0004*/ 	.word	0xffffffff
	.align		4
        /*0008*/ 	.word	0x00000000
	.align		4
        /*000c*/ 	.word	0xfffffffe
	.align		4
        /*0010*/ 	.word	0x00000000
	.align		4
        /*0014*/ 	.word	0xfffffffd
	.align		4
        /*0018*/ 	.word	0x00000000
	.align		4
        /*001c*/ 	.word	0xfffffffc


//--------------------- .nv.constant4             --------------------------
	.section	.nv.constant4,"a",@progbits
	.align	8
	.align		8
.nv.constant4:
        /*0000*/ 	.dword	_$_str
	.align		8
        /*0008*/ 	.dword	_$_str_$_2


//--------------------- .text.triton_poi_fused__native_batch_norm_legit_no_training_silu_10 --------------------------
	.section	.text.triton_poi_fused__native_batch_norm_legit_no_training_silu_10,"ax",@progbits
	.sectionflags	@"SHF_BARRIERS=1"
	.align	128
        .global         triton_poi_fused__native_batch_norm_legit_no_training_silu_10
        .type           triton_poi_fused__native_batch_norm_legit_no_training_silu_10,@function
        .size           triton_poi_fused__native_batch_norm_legit_no_training_silu_10,(.L_x_1 - triton_poi_fused__native_batch_norm_legit_no_training_silu_10)
        .other          triton_poi_fused__native_batch_norm_legit_no_training_silu_10,@"STO_CUDA_ENTRY STV_DEFAULT"
triton_poi_fused__native_batch_norm_legit_no_training_silu_10:
.text.triton_poi_fused__native_batch_norm_legit_no_training_silu_10:
[----:B------:R-:W0:Y:S01]  /*0000*/  LDC R1, c[0x0][0x28] ;  /* 0x00000a00ff017b82 */ /* 0x000e220000000800 */
[----:B------:R-:W1:Y:S07]  /*0010*/  S2R R11, SR_CTAID.X ;  /* 0x00000000000b7919 */ /* 0x000e6e0000002500 */
[----:B------:R-:W2:Y:S01]  /*0020*/  LDC.64 R12, c[0x0][0x220] ;  /* 0x00008800ff0c7b82 */ /* 0x000ea20000000a00 */
[----:B------:R-:W-:Y:S01]  /*0030*/  HFMA2.MMA R18, -RZ, RZ, 0, 0 ;  /* 0x00000000ff127435 */ /* 0x000fe200000001ff */
[----:B------:R-:W-:Y:S01]  /*0040*/  ULDC.64 UR6, c[0x0][0x208] ;  /* 0x0000820000067ab9 */ /* 0x000fe20000000a00 */
[----:B------:R-:W3:Y:S01]  /*0050*/  S2R R14, SR_CTAID.Y ;  /* 0x00000000000e7919 */ /* 0x000ee20000002600 */
[----:B------:R-:W4:Y:S04]  /*0060*/  S2R R19, SR_TID.X ;  /* 0x0000000000137919 */ /* 0x000f280000002100 */
[----:B------:R-:W5:Y:S08]  /*0070*/  LDC.64 R2, c[0x0][0x210] ;  /* 0x00008400ff027b82 */ /* 0x000f700000000a00 */
[----:B------:R-:W4:Y:S08]  /*0080*/  LDC.64 R4, c[0x0][0x218] ;  /* 0x00008600ff047b82 */ /* 0x000f300000000a00 */
[----:B------:R-:W5:Y:S01]  /*0090*/  LDC.64 R6, c[0x0][0x228] ;  /* 0x00008a00ff067b82 */ /* 0x000f620000000a00 */
[C---:B-1----:R-:W-:Y:S01]  /*00a0*/  ISETP.GE.AND P0, PT, R11.reuse, 0x40, PT ;  /* 0x000000400b00780c */ /* 0x042fe20003f06270 */
[----:B--2---:R-:W-:-:S06]  /*00b0*/  IMAD.WIDE R12, R11, 0x4, R12 ;  /* 0x000000040b0c7825 */ /* 0x004fcc00078e020c */
[----:B------:R-:W1:Y:S06]  /*00c0*/  LDC.64 R8, c[0x0][0x230] ;  /* 0x00008c00ff087b82 */ /* 0x000e6c0000000a00 */
[----:B------:R2:W5:Y:S01]  /*00d0*/  @!P0 LDG.E.EL R18, desc[UR6][R12.64] ;  /* 0x000000060c128981 */ /* 0x000562000c2e1900 */
[----:B---3--:R-:W-:Y:S01]  /*00e0*/  SHF.L.U32 R0, R14, 0xa, RZ ;  /* 0x0000000a0e007819 */ /* 0x008fe200000006ff */
[----:B0---4-:R-:W-:-:S03]  /*00f0*/  IMAD.WIDE R22, R11, 0x4, R4 ;  /* 0x000000040b167825 */ /* 0x011fc600078e0204 */
[----:B------:R-:W-:-:S04]  /*0100*/  LOP3.LUT R10, R0, 0x7f, R19, 0xf8, !PT ;  /* 0x0000007f000a7812 */ /* 0x000fc800078ef813 */
[----:B------:R-:W-:Y:S02]  /*0110*/  LEA R17, R10, R11, 0x6 ;  /* 0x0000000b0a117211 */ /* 0x000fe400078e30ff */
[----:B--2---:R-:W-:Y:S02]  /*0120*/  CS2R R12, SRZ ;  /* 0x00000000000c7805 */ /* 0x004fe4000001ff00 */
[----:B------:R-:W-:Y:S02]  /*0130*/  MOV R10, RZ ;  /* 0x000000ff000a7202 */ /* 0x000fe40000000f00 */
[----:B------:R-:W-:Y:S01]  /*0140*/  IADD3 R21, R17, 0x2000, RZ ;  /* 0x0000200011157810 */ /* 0x000fe20007ffe0ff */
[----:B-----5:R-:W-:Y:S01]  /*0150*/  IMAD.WIDE R6, R11, 0x4, R6 ;  /* 0x000000040b067825 */ /* 0x020fe200078e0206 */
[----:B------:R-:W-:Y:S01]  /*0160*/  MOV R15, RZ ;  /* 0x000000ff000f7202 */ /* 0x000fe20000000f00 */
[----:B------:R-:W2:Y:S01]  /*0170*/  @!P0 LDG.E.EL R13, desc[UR6][R22.64] ;  /* 0x00000006160d8981 */ /* 0x000ea2000c2e1900 */
[----:B------:R-:W-:Y:S01]  /*0180*/  IADD3 R5, R17, 0x4000, RZ ;  /* 0x0000400011057810 */ /* 0x000fe20007ffe0ff */
[----:B------:R-:W-:Y:S01]  /*0190*/  IMAD.WIDE R20, R21, 0x4, R2 ;  /* 0x0000000415147825 */ /* 0x000fe200078e0202 */
[----:B------:R-:W-:-:S02]  /*01a0*/  HFMA2.MMA R16, -RZ, RZ, 0, 0 ;  /* 0x00000000ff107435 */ /* 0x000fc400000001ff */
[----:B------:R-:W3:Y:S01]  /*01b0*/  @!P0 LDG.E.EL R15, desc[UR6][R6.64] ;  /* 0x00000006060f8981 */ /* 0x000ee2000c2e1900 */
[----:B-1----:R-:W-:-:S03]  /*01c0*/  IMAD.WIDE R8, R11, 0x4, R8 ;  /* 0x000000040b087825 */ /* 0x002fc600078e0208 */
[----:B------:R0:W2:Y:S04]  /*01d0*/  @!P0 LDG.E.EL R10, desc[UR6][R20.64] ;  /* 0x00000006140a8981 */ /* 0x0000a8000c2e1900 */
[----:B------:R-:W3:Y:S01]  /*01e0*/  @!P0 LDG.E.EL R12, desc[UR6][R8.64] ;  /* 0x00000006080c8981 */ /* 0x000ee2000c2e1900 */
[----:B------:R-:W-:Y:S01]  /*01f0*/  IMAD.WIDE R4, R5, 0x4, R2 ;  /* 0x0000000405047825 */ /* 0x000fe200078e0202 */
[----:B------:R-:W-:Y:S01]  /*0200*/  IADD3 R25, R17, 0x6000, RZ ;  /* 0x0000600011197810 */ /* 0x000fe20007ffe0ff */
[----:B------:R-:W-:-:S03]  /*0210*/  HFMA2.MMA R24, -RZ, RZ, 0, 0 ;  /* 0x00000000ff187435 */ /* 0x000fc600000001ff */
[----:B------:R-:W4:Y:S01]  /*0220*/  @!P0 LDG.E.EL R16, desc[UR6][R4.64] ;  /* 0x0000000604108981 */ /* 0x000f22000c2e1900 */
[----:B0-----:R-:W-:Y:S01]  /*0230*/  IMAD.WIDE R20, R25, 0x4, R2 ;  /* 0x0000000419147825 */ /* 0x001fe200078e0202 */
[----:B------:R-:W-:-:S03]  /*0240*/  MOV R26, RZ ;  /* 0x000000ff001a7202 */ /* 0x000fc60000000f00 */
[----:B------:R-:W-:Y:S02]  /*0250*/  IMAD.WIDE R22, R17, 0x4, R2 ;  /* 0x0000000411167825 */ /* 0x000fe400078e0202 */
[----:B------:R0:W5:Y:S04]  /*0260*/  @!P0 LDG.E.EL R24, desc[UR6][R20.64] ;  /* 0x0000000614188981 */ /* 0x000168000c2e1900 */
[----:B------:R1:W5:Y:S01]  /*0270*/  @!P0 LDG.E.EL R26, desc[UR6][R22.64] ;  /* 0x00000006161a8981 */ /* 0x000362000c2e1900 */
[----:B------:R-:W-:Y:S01]  /*0280*/  IADD3 R29, R17, 0xa000, RZ ;  /* 0x0000a000111d7810 */ /* 0x000fe20007ffe0ff */
[----:B0-----:R-:W-:-:S04]  /*0290*/  HFMA2.MMA R20, -RZ, RZ, 0, 0 ;  /* 0x00000000ff147435 */ /* 0x001fc800000001ff */
[--C-:B------:R-:W-:Y:S01]  /*02a0*/  IMAD.WIDE R8, R29, 0x4, R2.reuse ;  /* 0x000000041d087825 */ /* 0x100fe200078e0202 */
[----:B------:R-:W-:Y:S01]  /*02b0*/  IADD3 R5, R17, 0xc000, RZ ;  /* 0x0000c00011057810 */ /* 0x000fe20007ffe0ff */
[----:B------:R-:W-:Y:S01]  /*02c0*/  HFMA2.MMA R25, -RZ, RZ, 0, 0 ;  /* 0x00000000ff197435 */ /* 0x000fe200000001ff */
[----:B------:R-:W-:Y:S02]  /*02d0*/  IADD3 R27, R17, 0x8000, RZ ;  /* 0x00008000111b7810 */ /* 0x000fe40007ffe0ff */
[----:B------:R-:W-:Y:S01]  /*02e0*/  IADD3 R17, R17, 0xe000, RZ ;  /* 0x0000e00011117810 */ /* 0x000fe20007ffe0ff */
[--C-:B------:R-:W-:Y:S01]  /*02f0*/  IMAD.WIDE R4, R5, 0x4, R2.reuse ;  /* 0x0000000405047825 */ /* 0x100fe200078e0202 */
[----:B------:R-:W-:Y:S01]  /*0300*/  MOV R28, RZ ;  /* 0x000000ff001c7202 */ /* 0x000fe20000000f00 */
[----:B------:R0:W5:Y:S02]  /*0310*/  @!P0 LDG.E.EL R20, desc[UR6][R8.64] ;  /* 0x0000000608148981 */ /* 0x000164000c2e1900 */
[----:B------:R-:W-:Y:S01]  /*0320*/  IMAD.WIDE R6, R27, 0x4, R2 ;  /* 0x000000041b067825 */ /* 0x000fe200078e0202 */
[----:B-1----:R-:W-:-:S02]  /*0330*/  MOV R22, RZ ;  /* 0x000000ff00167202 */ /* 0x002fc40000000f00 */
[----:B------:R1:W5:Y:S01]  /*0340*/  @!P0 LDG.E.EL R28, desc[UR6][R4.64] ;  /* 0x00000006041c8981 */ /* 0x000362000c2e1900 */
[----:B------:R-:W-:-:S03]  /*0350*/  IMAD.WIDE R2, R17, 0x4, R2 ;  /* 0x0000000411027825 */ /* 0x000fc600078e0202 */
[----:B------:R-:W5:Y:S04]  /*0360*/  @!P0 LDG.E.EL R25, desc[UR6][R6.64] ;  /* 0x0000000606198981 */ /* 0x000f68000c2e1900 */
[----:B------:R2:W5:Y:S01]  /*0370*/  @!P0 LDG.E.EL R22, desc[UR6][R2.64] ;  /* 0x0000000602168981 */ /* 0x000562000c2e1900 */
[----:B0-----:R-:W-:Y:S01]  /*0380*/  HFMA2.MMA R8, -RZ, RZ, 1.625, 0 ;  /* 0x3e800000ff087435 */ /* 0x001fe200000001ff */
[----:B------:R-:W0:Y:S01]  /*0390*/  S2UR UR5, SR_CgaCtaId ;  /* 0x00000000000579c3 */ /* 0x000e220000008800 */
[----:B------:R-:W-:Y:S01]  /*03a0*/  UMOV UR4, 0x400 ;  /* 0x0000040000047882 */ /* 0x000fe20000000000 */
[----:B------:R-:W-:Y:S01]  /*03b0*/  SHF.R.S32.HI R14, RZ, 0x15, R14 ;  /* 0x00000015ff0e7819 */ /* 0x000fe2000001140e */
[----:B0-----:R-:W-:Y:S01]  /*03c0*/  UPRMT UR4, UR5, 0x654, UR4 ;  /* 0x0000065405047896 */ /* 0x001fe20008000004 */
[----:B------:R-:W-:-:S04]  /*03d0*/  FADD R18, R18, 0.0010000000474974513054 ;  /* 0x3a83126f12127421 */ /* 0x000fc80000000000 */
[----:B------:R-:W0:Y:S02]  /*03e0*/  MUFU.SQRT R17, R18 ;  /* 0x0000001200117308 */ /* 0x000e240000002000 */
[C---:B0-----:R-:W-:Y:S02]  /*03f0*/  FSETP.GT.AND P1, PT, R17.reuse, 8.50705917302346158658e+37, PT ;  /* 0x7e8000001100780b */ /* 0x041fe40003f24000 */
[----:B------:R-:W-:-:S11]  /*0400*/  FSETP.GEU.AND P2, PT, R17, 1.175494350822287508e-38, PT ;  /* 0x008000001100780b */ /* 0x000fd60003f4e000 */
[----:B------:R-:W-:-:S04]  /*0410*/  @P1 FMUL R17, R17, 0.25 ;  /* 0x3e80000011111820 */ /* 0x000fc80000400000 */
[----:B------:R-:W-:-:S06]  /*0420*/  @!P2 FMUL R17, R17, 16777216 ;  /* 0x4b8000001111a820 */ /* 0x000fcc0000400000 */
[----:B------:R-:W0:Y:S01]  /*0430*/  MUFU.RCP R17, R17 ;  /* 0x0000001100117308 */ /* 0x000e220000001000 */
[----:B-1----:R-:W-:Y:S01]  /*0440*/  FSEL R4, R8, 1, P1 ;  /* 0x3f80000008047808 */ /* 0x002fe20000800000 */
[----:B--2---:R-:W-:-:S04]  /*0450*/  FADD R3, -R13, R10 ;  /* 0x0000000a0d037221 */ /* 0x004fc80000000100 */
[----:B------:R-:W-:-:S04]  /*0460*/  @!P2 FMUL R4, R4, 16777216 ;  /* 0x4b8000000404a820 */ /* 0x000fc80000400000 */
[----:B0-----:R-:W-:-:S04]  /*0470*/  FMUL R2, R17, R4 ;  /* 0x0000000411027220 */ /* 0x001fc80000400000 */
[----:B------:R-:W-:-:S04]  /*0480*/  FMUL R3, R3, R2 ;  /* 0x0000000203037220 */ /* 0x000fc80000400000 */
[----:B---3--:R-:W-:-:S04]  /*0490*/  FFMA R3, R3, R15, R12 ;  /* 0x0000000f03037223 */ /* 0x008fc8000000000c */
[----:B------:R-:W-:Y:S01]  /*04a0*/  FADD R6, RZ, -R3 ;  /* 0x80000003ff067221 */ /* 0x000fe20000000000 */
[----:B----4-:R-:W-:-:S03]  /*04b0*/  FADD R5, -R13, R16 ;  /* 0x000000100d057221 */ /* 0x010fc60000000100 */
[----:B------:R-:W-:Y:S01]  /*04c0*/  FMUL R10, R6, 1.4426950216293334961 ;  /* 0x3fb8aa3b060a7820 */ /* 0x000fe20000400000 */
[----:B------:R-:W-:Y:S01]  /*04d0*/  FMUL R7, R5, R2 ;  /* 0x0000000205077220 */ /* 0x000fe20000400000 */
[----:B-----5:R-:W-:-:S03]  /*04e0*/  FADD R5, -R13, R24 ;  /* 0x000000180d057221 */ /* 0x020fc60000000100 */
[----:B------:R-:W-:Y:S01]  /*04f0*/  FSETP.GEU.AND P1, PT, R10, -126, PT ;  /* 0xc2fc00000a00780b */ /* 0x000fe20003f2e000 */
[----:B------:R-:W-:Y:S01]  /*0500*/  FFMA R4, R7, R15, R12 ;  /* 0x0000000f07047223 */ /* 0x000fe2000000000c */
[----:B------:R-:W-:Y:S01]  /*0510*/  FMUL R7, R5, R2 ;  /* 0x0000000205077220 */ /* 0x000fe20000400000 */
[----:B------:R-:W-:-:S03]  /*0520*/  FADD R5, -R13, R26 ;  /* 0x0000001a0d057221 */ /* 0x000fc60000000100 */
[-C--:B------:R-:W-:Y:S01]  /*0530*/  FFMA R6, R7, R15.reuse, R12 ;  /* 0x0000000f07067223 */ /* 0x080fe2000000000c */
[----:B------:R-:W-:Y:S01]  /*0540*/  FMUL R5, R5, R2 ;  /* 0x0000000205057220 */ /* 0x000fe20000400000 */
[----:B------:R-:W-:Y:S02]  /*0550*/  FADD R9, RZ, -R4 ;  /* 0x80000004ff097221 */ /* 0x000fe40000000000 */
[----:B------:R-:W-:Y:S01]  /*0560*/  FADD R7, RZ, -R6 ;  /* 0x80000006ff077221 */ /* 0x000fe20000000000 */
[----:B------:R-:W-:Y:S02]  /*0570*/  FFMA R5, R5, R15, R12 ;  /* 0x0000000f05057223 */ /* 0x000fe4000000000c */
[----:B------:R-:W-:Y:S01]  /*0580*/  @!P1 FMUL R10, R10, 0.5 ;  /* 0x3f0000000a0a9820 */ /* 0x000fe20000400000 */
[----:B------:R-:W-:Y:S01]  /*0590*/  FMUL R18, R9, 1.4426950216293334961 ;  /* 0x3fb8aa3b09127820 */ /* 0x000fe20000400000 */
[----:B------:R-:W-:Y:S01]  /*05a0*/  FMUL R23, R7, 1.4426950216293334961 ;  /* 0x3fb8aa3b07177820 */ /* 0x000fe20000400000 */
[----:B------:R-:W-:Y:S01]  /*05b0*/  FADD R7, RZ, -R5 ;  /* 0x80000005ff077221 */ /* 0x000fe20000000000 */
[----:B------:R-:W0:Y:S02]  /*05c0*/  MUFU.EX2 R9, R10 ;  /* 0x0000000a00097308 */ /* 0x000e240000000800 */
[----:B------:R-:W-:Y:S01]  /*05d0*/  FSETP.GEU.AND P3, PT, R18, -126, PT ;  /* 0xc2fc00001200780b */ /* 0x000fe20003f6e000 */
[----:B------:R-:W-:Y:S01]  /*05e0*/  FMUL R7, R7, 1.4426950216293334961 ;  /* 0x3fb8aa3b07077820 */ /* 0x000fe20000400000 */
[----:B------:R-:W-:-:S04]  /*05f0*/  FSETP.GEU.AND P4, PT, R23, -126, PT ;  /* 0xc2fc00001700780b */ /* 0x000fc80003f8e000 */
[----:B------:R-:W-:Y:S01]  /*0600*/  FSETP.GEU.AND P2, PT, R7, -126, PT ;  /* 0xc2fc00000700780b */ /* 0x000fe20003f4e000 */
[----:B0-----:R-:W-:-:S06]  /*0610*/  @!P1 FMUL R9, R9, R9 ;  /* 0x0000000909099220 */ /* 0x001fcc0000400000 */
[----:B------:R-:W-:Y:S01]  /*0620*/  @!P3 FMUL R18, R18, 0.5 ;  /* 0x3f0000001212b820 */ /* 0x000fe20000400000 */
[----:B------:R-:W-:-:S03]  /*0630*/  FADD R26, R9, 1 ;  /* 0x3f800000091a7421 */ /* 0x000fc60000000000 */
[----:B------:R-:W0:Y:S01]  /*0640*/  MUFU.EX2 R16, R18 ;  /* 0x0000001200107308 */ /* 0x000e220000000800 */
[----:B------:R-:W-:Y:S01]  /*0650*/  @!P4 FMUL R23, R23, 0.5 ;  /* 0x3f0000001717c820 */ /* 0x000fe20000400000 */
[----:B------:R-:W-:Y:S01]  /*0660*/  @!P2 FMUL R7, R7, 0.5 ;  /* 0x3f0000000707a820 */ /* 0x000fe20000400000 */
[----:B------:R-:W-:-:S05]  /*0670*/  FSETP.GT.AND P1, PT, R26, 8.50705917302346158658e+37, PT ;  /* 0x7e8000001a00780b */ /* 0x000fca0003f24000 */
[----:B------:R1:W2:Y:S08]  /*0680*/  MUFU.EX2 R24, R23 ;  /* 0x0000001700187308 */ /* 0x0002b00000000800 */
[----:B------:R-:W3:Y:S01]  /*0690*/  MUFU.EX2 R17, R7 ;  /* 0x0000000700117308 */ /* 0x000ee20000000800 */
[----:B-1----:R-:W-:Y:S01]  /*06a0*/  FADD R23, -R13, R20 ;  /* 0x000000140d177221 */ /* 0x002fe20000000100 */
[----:B0-----:R-:W-:-:S03]  /*06b0*/  @!P3 FMUL R16, R16, R16 ;  /* 0x000000101010b220 */ /* 0x001fc60000400000 */
[-C--:B------:R-:W-:Y:S01]  /*06c0*/  FMUL R23, R23, R2.reuse ;  /* 0x0000000217177220 */ /* 0x080fe20000400000 */
[C---:B------:R-:W-:Y:S01]  /*06d0*/  FADD R21, -R13.reuse, R28 ;  /* 0x0000001c0d157221 */ /* 0x040fe20000000100 */
[----:B------:R-:W-:Y:S01]  /*06e0*/  FADD R25, -R13, R25 ;  /* 0x000000190d197221 */ /* 0x000fe20000000100 */
[----:B------:R-:W-:Y:S01]  /*06f0*/  @P1 FMUL R26, R26, 0.25 ;  /* 0x3e8000001a1a1820 */ /* 0x000fe20000400000 */
[----:B------:R-:W-:Y:S01]  /*0700*/  FFMA R10, R23, R15, R12 ;  /* 0x0000000f170a7223 */ /* 0x000fe2000000000c */
[----:B------:R-:W-:Y:S01]  /*0710*/  FADD R23, -R13, R22 ;  /* 0x000000160d177221 */ /* 0x000fe20000000100 */
[----:B------:R-:W-:Y:S01]  /*0720*/  FADD R16, R16, 1 ;  /* 0x3f80000010107421 */ /* 0x000fe20000000000 */
[-C--:B------:R-:W-:Y:S01]  /*0730*/  FMUL R9, R25, R2.reuse ;  /* 0x0000000219097220 */ /* 0x080fe20000400000 */
[----:B------:R-:W-:Y:S01]  /*0740*/  FMUL R21, R21, R2 ;  /* 0x0000000215157220 */ /* 0x000fe20000400000 */
[----:B--2---:R-:W-:Y:S01]  /*0750*/  @!P4 FMUL R24, R24, R24 ;  /* 0x000000181818c220 */ /* 0x004fe20000400000 */
[----:B------:R-:W0:Y:S01]  /*0760*/  MUFU.RCP R7, R26 ;  /* 0x0000001a00077308 */ /* 0x000e220000001000 */
[----:B------:R-:W-:Y:S01]  /*0770*/  FMUL R23, R23, R2 ;  /* 0x0000000217177220 */ /* 0x000fe20000400000 */
[----:B---3--:R-:W-:Y:S01]  /*0780*/  @!P2 FMUL R17, R17, R17 ;  /* 0x000000111111a220 */ /* 0x008fe20000400000 */
[----:B------:R-:W-:Y:S01]  /*0790*/  FSETP.GT.AND P5, PT, R16, 8.50705917302346158658e+37, PT ;  /* 0x7e8000001000780b */ /* 0x000fe20003fa4000 */
[-C--:B------:R-:W-:Y:S01]  /*07a0*/  FFMA R9, R9, R15.reuse, R12 ;  /* 0x0000000f09097223 */ /* 0x080fe2000000000c */
[----:B------:R-:W-:Y:S01]  /*07b0*/  FADD R22, RZ, -R10 ;  /* 0x8000000aff167221 */ /* 0x000fe20000000000 */
[-CC-:B------:R-:W-:Y:S01]  /*07c0*/  FFMA R13, R21, R15.reuse, R12.reuse ;  /* 0x0000000f150d7223 */ /* 0x180fe2000000000c */
[----:B------:R-:W-:Y:S01]  /*07d0*/  FADD R18, R24, 1 ;  /* 0x3f80000018127421 */ /* 0x000fe20000000000 */
[----:B------:R-:W-:Y:S01]  /*07e0*/  FFMA R12, R23, R15, R12 ;  /* 0x0000000f170c7223 */ /* 0x000fe2000000000c */
[----:B------:R-:W-:Y:S01]  /*07f0*/  FADD R17, R17, 1 ;  /* 0x3f80000011117421 */ /* 0x000fe20000000000 */
[----:B------:R-:W-:Y:S01]  /*0800*/  FADD R20, RZ, -R9 ;  /* 0x80000009ff147221 */ /* 0x000fe20000000000 */
[----:B------:R-:W-:Y:S01]  /*0810*/  FMUL R21, R22, 1.4426950216293334961 ;  /* 0x3fb8aa3b16157820 */ /* 0x000fe20000400000 */
[----:B------:R-:W-:Y:S01]  /*0820*/  FADD R22, RZ, -R13 ;  /* 0x8000000dff167221 */ /* 0x000fe20000000000 */
[----:B------:R-:W-:Y:S01]  /*0830*/  FADD R2, RZ, -R12 ;  /* 0x8000000cff027221 */ /* 0x000fe20000000000 */
[----:B------:R-:W-:Y:S01]  /*0840*/  FSETP.GT.AND P6, PT, R18, 8.50705917302346158658e+37, PT ;  /* 0x7e8000001200780b */ /* 0x000fe20003fc4000 */
[----:B------:R-:W-:Y:S01]  /*0850*/  FMUL R20, R20, 1.4426950216293334961 ;  /* 0x3fb8aa3b14147820 */ /* 0x000fe20000400000 */
[----:B------:R-:W-:-:S02]  /*0860*/  FSETP.GT.AND P4, PT, R17, 8.50705917302346158658e+37, PT ;  /* 0x7e8000001100780b */ /* 0x000fc40003f84000 */
[----:B------:R-:W-:Y:S01]  /*0870*/  FSEL R24, R8, 1, P1 ;  /* 0x3f80000008187808 */ /* 0x000fe20000800000 */
[----:B------:R-:W-:Y:S01]  /*0880*/  FMUL R22, R22, 1.4426950216293334961 ;  /* 0x3fb8aa3b16167820 */ /* 0x000fe20000400000 */
[----:B------:R-:W-:Y:S01]  /*0890*/  FMUL R2, R2, 1.4426950216293334961 ;  /* 0x3fb8aa3b02027820 */ /* 0x000fe20000400000 */
[----:B------:R-:W-:Y:S01]  /*08a0*/  @P5 FMUL R16, R16, 0.25 ;  /* 0x3e80000010105820 */ /* 0x000fe20000400000 */
[----:B------:R-:W-:Y:S01]  /*08b0*/  FSETP.GEU.AND P3, PT, R20, -126, PT ;  /* 0xc2fc00001400780b */ /* 0x000fe20003f6e000 */
[----:B0-----:R-:W-:Y:S01]  /*08c0*/  FMUL R26, R7, R24 ;  /* 0x00000018071a7220 */ /* 0x001fe20000400000 */
[----:B------:R-:W-:Y:S02]  /*08d0*/  FSETP.GEU.AND P2, PT, R21, -126, PT ;  /* 0xc2fc00001500780b */ /* 0x000fe40003f4e000 */
[----:B------:R-:W-:Y:S02]  /*08e0*/  FSEL R7, R8, 1, P5 ;  /* 0x3f80000008077808 */ /* 0x000fe40002800000 */
[----:B------:R-:W-:-:S02]  /*08f0*/  FSETP.GEU.AND P1, PT, R22, -126, PT ;  /* 0xc2fc00001600780b */ /* 0x000fc40003f2e000 */
[----:B------:R-:W-:Y:S01]  /*0900*/  FSETP.GEU.AND P5, PT, R2, -126, PT ;  /* 0xc2fc00000200780b */ /* 0x000fe20003fae000 */
[----:B------:R-:W-:Y:S01]  /*0910*/  @P6 FMUL R18, R18, 0.25 ;  /* 0x3e80000012126820 */ /* 0x000fe20000400000 */
[----:B------:R-:W-:Y:S01]  /*0920*/  @P4 FMUL R17, R17, 0.25 ;  /* 0x3e80000011114820 */ /* 0x000fe20000400000 */
[----:B------:R-:W0:Y:S02]  /*0930*/  MUFU.RCP R16, R16 ;  /* 0x0000001000107308 */ /* 0x000e240000001000 */
[----:B------:R-:W-:Y:S02]  /*0940*/  @!P3 FMUL R20, R20, 0.5 ;  /* 0x3f0000001414b820 */ /* 0x000fe40000400000 */
[----:B------:R-:W-:-:S04]  /*0950*/  @!P2 FMUL R21, R21, 0.5 ;  /* 0x3f0000001515a820 */ /* 0x000fc80000400000 */
[----:B------:R-:W1:Y:S01]  /*0960*/  MUFU.RCP R18, R18 ;  /* 0x0000001200127308 */ /* 0x000e620000001000 */
[----:B------:R-:W-:Y:S01]  /*0970*/  @!P1 FMUL R22, R22, 0.5 ;  /* 0x3f00000016169820 */ /* 0x000fe20000400000 */
[----:B------:R-:W-:-:S06]  /*0980*/  @!P5 FMUL R2, R2, 0.5 ;  /* 0x3f0000000202d820 */ /* 0x000fcc0000400000 */
[----:B------:R-:W2:Y:S01]  /*0990*/  MUFU.RCP R17, R17 ;  /* 0x0000001100117308 */ /* 0x000ea20000001000 */
[C---:B------:R-:W-:Y:S02]  /*09a0*/  FSEL R15, R8.reuse, 1, P6 ;  /* 0x3f800000080f7808 */ /* 0x040fe40003000000 */
[----:B------:R-:W-:-:S05]  /*09b0*/  FSEL R24, R8, 1, P4 ;  /* 0x3f80000008187808 */ /* 0x000fca0002000000 */
[----:B------:R-:W3:Y:S01]  /*09c0*/  MUFU.EX2 R20, R20 ;  /* 0x0000001400147308 */ /* 0x000ee20000000800 */
[----:B0-----:R-:W-:-:S07]  /*09d0*/  FMUL R23, R16, R7 ;  /* 0x0000000710177220 */ /* 0x001fce0000400000 */
[----:B------:R-:W0:Y:S01]  /*09e0*/  MUFU.EX2 R21, R21 ;  /* 0x0000001500157308 */ /* 0x000e220000000800 */
[----:B-1----:R-:W-:-:S07]  /*09f0*/  FMUL R7, R18, R15 ;  /* 0x0000000f12077220 */ /* 0x002fce0000400000 */
[----:B------:R-:W1:Y:S08]  /*0a00*/  MUFU.EX2 R22, R22 ;  /* 0x0000001600167308 */ /* 0x000e700000000800 */
[----:B------:R-:W4:Y:S01]  /*0a10*/  MUFU.EX2 R2, R2 ;  /* 0x0000000200027308 */ /* 0x000f220000000800 */
[----:B--2---:R-:W-:Y:S01]  /*0a20*/  FMUL R24, R17, R24 ;  /* 0x0000001811187220 */ /* 0x004fe20000400000 */
[----:B------:R-:W-:Y:S01]  /*0a30*/  LOP3.LUT R15, R19, 0x7f, RZ, 0xc0, !PT ;  /* 0x0000007f130f7812 */ /* 0x000fe200078ec0ff */
[----:B------:R-:W-:Y:S01]  /*0a40*/  FMUL R26, R3, R26 ;  /* 0x0000001a031a7220 */ /* 0x000fe20000400000 */
[----:B------:R-:W-:Y:S01]  /*0a50*/  FMUL R4, R4, R23 ;  /* 0x0000001704047220 */ /* 0x000fe20000400000 */
[----:B------:R-:W-:Y:S01]  /*0a60*/  FMUL R6, R6, R7 ;  /* 0x0000000706067220 */ /* 0x000fe20000400000 */
[----:B------:R-:W-:Y:S01]  /*0a70*/  LEA R15, R15, UR4, 0x2 ;  /* 0x000000040f0f7c11 */ /* 0x000fe2000f8e10ff */
[----:B------:R-:W-:Y:S01]  /*0a80*/  FMUL R24, R5, R24 ;  /* 0x0000001805187220 */ /* 0x000fe20000400000 */
[----:B---3--:R-:W-:Y:S01]  /*0a90*/  @!P3 FMUL R20, R20, R20 ;  /* 0x000000141414b220 */ /* 0x008fe20000400000 */
[----:B0-----:R-:W-:Y:S01]  /*0aa0*/  @!P2 FMUL R21, R21, R21 ;  /* 0x000000151515a220 */ /* 0x001fe20000400000 */
[----:B-1----:R-:W-:Y:S01]  /*0ab0*/  @!P1 FMUL R22, R22, R22 ;  /* 0x0000001616169220 */ /* 0x002fe20000400000 */
[----:B------:R-:W-:Y:S01]  /*0ac0*/  STS [R15+0x200], R26 ;  /* 0x0002001a0f007388 */ /* 0x000fe20000000800 */
[----:B------:R-:W-:Y:S01]  /*0ad0*/  FADD R18, R20, 1 ;  /* 0x3f80000014127421 */ /* 0x000fe20000000000 */
[----:B----4-:R-:W-:-:S02]  /*0ae0*/  @!P5 FMUL R2, R2, R2 ;  /* 0x000000020202d220 */ /* 0x010fc40000400000 */
[----:B------:R-:W-:Y:S01]  /*0af0*/  STS [R15+0x400], R4 ;  /* 0x000400040f007388 */ /* 0x000fe20000000800 */
[----:B------:R-:W-:Y:S01]  /*0b00*/  FADD R23, R21, 1 ;  /* 0x3f80000015177421 */ /* 0x000fe20000000000 */
[----:B------:R-:W-:Y:S02]  /*0b10*/  FADD R20, R22, 1 ;  /* 0x3f80000016147421 */ /* 0x000fe40000000000 */
[----:B------:R-:W-:Y:S01]  /*0b20*/  STS [R15+0x600], R6 ;  /* 0x000600060f007388 */ /* 0x000fe20000000800 */
[----:B------:R-:W-:-:S03]  /*0b30*/  FADD R21, R2, 1 ;  /* 0x3f80000002157421 */ /* 0x000fc60000000000 */
[----:B------:R0:W-:Y:S01]  /*0b40*/  STS [R15], R24 ;  /* 0x000000180f007388 */ /* 0x0001e20000000800 */
[----:B------:R-:W-:Y:S01]  /*0b50*/  SHF.L.U32 R17, R19, 0x2, RZ ;  /* 0x0000000213117819 */ /* 0x000fe200000006ff */
[----:B------:R-:W-:Y:S01]  /*0b60*/  BAR.SYNC.DEFER_BLOCKING 0x0 ;  /* 0x0000000000007b1d */ /* 0x000fe20000010000 */
[----:B------:R-:W-:Y:S02]  /*0b70*/  FSETP.GT.AND P2, PT, R18, 8.50705917302346158658e+37, PT ;  /* 0x7e8000001200780b */ /* 0x000fe40003f44000 */
[----:B------:R-:W-:Y:S02]  /*0b80*/  FSETP.GT.AND P3, PT, R20, 8.50705917302346158658e+37, PT ;  /* 0x7e8000001400780b */ /* 0x000fe40003f64000 */
[----:B------:R-:W-:Y:S02]  /*0b90*/  FSETP.GT.AND P4, PT, R21, 8.50705917302346158658e+37, PT ;  /* 0x7e8000001500780b */ /* 0x000fe40003f84000 */
[----:B------:R-:W-:Y:S02]  /*0ba0*/  FSETP.GT.AND P1, PT, R23, 8.50705917302346158658e+37, PT ;  /* 0x7e8000001700780b */ /* 0x000fe40003f24000 */
[----:B------:R-:W-:-:S02]  /*0bb0*/  LOP3.LUT R17, R17, 0x1fc, RZ, 0xc0, !PT ;  /* 0x000001fc11117812 */ /* 0x000fc400078ec0ff */
[----:B------:R-:W-:Y:S02]  /*0bc0*/  SGXT R14, R14, 0x1 ;  /* 0x000000010e0e781a */ /* 0x000fe40000000200 */
[C---:B------:R-:W-:Y:S01]  /*0bd0*/  LOP3.LUT R3, R17.reuse, R0, RZ, 0xfc, !PT ;  /* 0x0000000011037212 */ /* 0x040fe200078efcff */
[----:B------:R-:W-:Y:S01]  /*0be0*/  @P2 FMUL R18, R18, 0.25 ;  /* 0x3e80000012122820 */ /* 0x000fe20000400000 */
[----:B------:R-:W-:Y:S02]  /*0bf0*/  LEA R16, R17, UR4, 0x2 ;  /* 0x0000000411107c11 */ /* 0x000fe4000f8e10ff */
[----:B------:R-:W-:Y:S01]  /*0c00*/  LEA.HI R2, R14, R3, RZ, 0xa ;  /* 0x000000030e027211 */ /* 0x000fe200078f50ff */
[----:B------:R-:W-:Y:S01]  /*0c10*/  @P3 FMUL R20, R20, 0.25 ;  /* 0x3e80000014143820 */ /* 0x000fe20000400000 */
[----:B------:R-:W-:Y:S01]  /*0c20*/  @P4 FMUL R21, R21, 0.25 ;  /* 0x3e80000015154820 */ /* 0x000fe20000400000 */
[----:B------:R-:W-:Y:S01]  /*0c30*/  @P1 FMUL R23, R23, 0.25 ;  /* 0x3e80000017171820 */ /* 0x000fe20000400000 */
[C---:B------:R-:W-:Y:S01]  /*0c40*/  LOP3.LUT R22, R2.reuse, 0xfffffc00, RZ, 0xc0, !PT ;  /* 0xfffffc0002167812 */ /* 0x040fe200078ec0ff */
[----:B------:R-:W1:Y:S01]  /*0c50*/  MUFU.RCP R18, R18 ;  /* 0x0000001200127308 */ /* 0x000e620000001000 */
[----:B0-----:R-:W-:Y:S01]  /*0c60*/  SHF.L.U32 R24, R2, 0x6, RZ ;  /* 0x0000000602187819 */ /* 0x001fe200000006ff */
[----:B------:R-:W0:Y:S01]  /*0c70*/  LDS.128 R4, [R16] ;  /* 0x0000000010047984 */ /* 0x000e220000000c00 */
[----:B------:R-:W-:-:S02]  /*0c80*/  IADD3 R22, R3, -R22, RZ ;  /* 0x8000001603167210 */ /* 0x000fc40007ffe0ff */
[----:B------:R-:W-:Y:S01]  /*0c90*/  FSEL R25, R8, 1, P2 ;  /* 0x3f80000008197808 */ /* 0x000fe20001000000 */
[----:B------:R-:W2:Y:S02]  /*0ca0*/  LDC.64 R2, c[0x0][0x238] ;  /* 0x00008e00ff027b82 */ /* 0x000ea40000000a00 */
[----:B------:R3:W4:Y:S01]  /*0cb0*/  MUFU.RCP R19, R23 ;  /* 0x0000001700137308 */ /* 0x0007220000001000 */
[----:B------:R-:W-:-:S07]  /*0cc0*/  LEA R22, R11, R22, 0xa ;  /* 0x000000160b167211 */ /* 0x000fce00078e50ff */
[----:B------:R-:W5:Y:S01]  /*0cd0*/  MUFU.RCP R20, R20 ;  /* 0x0000001400147308 */ /* 0x000f620000001000 */
[----:B---3--:R-:W-:-:S07]  /*0ce0*/  LOP3.LUT R23, R24, 0xffff0000, RZ, 0xc0, !PT ;  /* 0xffff000018177812 */ /* 0x008fce00078ec0ff */
[----:B------:R-:W3:Y:S01]  /*0cf0*/  MUFU.RCP R21, R21 ;  /* 0x0000001500157308 */ /* 0x000ee20000001000 */
[----:B------:R-:W-:Y:S02]  /*0d00*/  IADD3 R23, R22, R23, RZ ;  /* 0x0000001716177210 */ /* 0x000fe40007ffe0ff */
[C---:B------:R-:W-:Y:S02]  /*0d10*/  FSEL R22, R8.reuse, 1, P1 ;  /* 0x3f80000008167808 */ /* 0x040fe40000800000 */
[C---:B------:R-:W-:Y:S02]  /*0d20*/  FSEL R27, R8.reuse, 1, P3 ;  /* 0x3f800000081b7808 */ /* 0x040fe40001800000 */
[----:B------:R-:W-:Y:S01]  /*0d30*/  FSEL R8, R8, 1, P4 ;  /* 0x3f80000008087808 */ /* 0x000fe20002000000 */
[----:B-1----:R-:W-:Y:S01]  /*0d40*/  FMUL R18, R18, R25 ;  /* 0x0000001912127220 */ /* 0x002fe20000400000 */
[----:B----4-:R-:W-:Y:S01]  /*0d50*/  FMUL R19, R19, R22 ;  /* 0x0000001613137220 */ /* 0x010fe20000400000 */
[----:B-----5:R-:W-:-:S02]  /*0d60*/  FMUL R20, R20, R27 ;  /* 0x0000001b14147220 */ /* 0x020fc40000400000 */
[----:B---3--:R-:W-:Y:S01]  /*0d70*/  FMUL R21, R21, R8 ;  /* 0x0000000815157220 */ /* 0x008fe20000400000 */
[----:B------:R-:W-:Y:S01]  /*0d80*/  FMUL R18, R9, R18 ;  /* 0x0000001209127220 */ /* 0x000fe20000400000 */
[----:B------:R-:W-:Y:S01]  /*0d90*/  BAR.SYNC.DEFER_BLOCKING 0x0 ;  /* 0x0000000000007b1d */ /* 0x000fe20000010000 */
[----:B------:R-:W-:Y:S01]  /*0da0*/  FMUL R10, R10, R19 ;  /* 0x000000130a0a7220 */ /* 0x000fe20000400000 */
[----:B------:R-:W-:Y:S01]  /*0db0*/  FMUL R20, R13, R20 ;  /* 0x000000140d147220 */ /* 0x000fe20000400000 */
[----:B------:R-:W-:Y:S01]  /*0dc0*/  FMUL R12, R12, R21 ;  /* 0x000000150c0c7220 */ /* 0x000fe20000400000 */
[----:B--2---:R-:W-:Y:S02]  /*0dd0*/  IMAD.WIDE R8, R23, 0x4, R2 ;  /* 0x0000000417087825 */ /* 0x004fe400078e0202 */
[----:B------:R1:W-:Y:S04]  /*0de0*/  STS [R15], R18 ;  /* 0x000000120f007388 */ /* 0x0003e80000000800 */
[----:B------:R1:W-:Y:S04]  /*0df0*/  STS [R15+0x200], R10 ;  /* 0x0002000a0f007388 */ /* 0x0003e80000000800 */
[----:B------:R1:W-:Y:S04]  /*0e00*/  STS [R15+0x400], R20 ;  /* 0x000400140f007388 */ /* 0x0003e80000000800 */
[----:B------:R1:W-:Y:S01]  /*0e10*/  STS [R15+0x600], R12 ;  /* 0x0006000c0f007388 */ /* 0x0003e20000000800 */
[----:B------:R-:W-:Y:S06]  /*0e20*/  BAR.SYNC.DEFER_BLOCKING 0x0 ;  /* 0x0000000000007b1d */ /* 0x000fec0000010000 */
[----:B0-----:R1:W-:Y:S01]  /*0e30*/  @!P0 STG.E.128 desc[UR6][R8.64], R4 ;  /* 0x0000000408008986 */ /* 0x0013e2000c101d06 */
[----:B------:R-:W-:Y:S05]  /*0e40*/  @P0 EXIT ;  /* 0x000000000000094d */ /* 0x000fea0003800000 */
[----:B-1----:R-:W0:Y:S01]  /*0e50*/  LDS.128 R4, [R16] ;  /* 0x0000000010047984 */ /* 0x002e220000000c00 */
[----:B------:R-:W-:-:S04]  /*0e60*/  LOP3.LUT R17, R17, 0x200, R0, 0xfe, !PT ;  /* 0x0000020011117812 */ /* 0x000fc800078efe00 */
[----:B------:R-:W-:-:S04]  /*0e70*/  LEA.HI R14, R14, R17, RZ, 0xa ;  /* 0x000000110e0e7211 */ /* 0x000fc800078f50ff */
[C---:B------:R-:W-:Y:S02]  /*0e80*/  LOP3.LUT R0, R14.reuse, 0xfffffc00, RZ, 0xc0, !PT ;  /* 0xfffffc000e007812 */ /* 0x040fe400078ec0ff */
[----:B------:R-:W-:Y:S02]  /*0e90*/  SHF.L.U32 R14, R14, 0x6, RZ ;  /* 0x000000060e0e7819 */ /* 0x000fe400000006ff */
[----:B------:R-:W-:Y:S02]  /*0ea0*/  IADD3 R0, R17, -R0, RZ ;  /* 0x8000000011007210 */ /* 0x000fe40007ffe0ff */
[----:B------:R-:W-:Y:S02]  /*0eb0*/  LOP3.LUT R9, R14, 0xffff0000, RZ, 0xc0, !PT ;  /* 0xffff00000e097812 */ /* 0x000fe400078ec0ff */
[----:B------:R-:W-:-:S04]  /*0ec0*/  LEA R0, R11, R0, 0xa ;  /* 0x000000000b007211 */ /* 0x000fc800078e50ff */
[----:B------:R-:W-:-:S05]  /*0ed0*/  IADD3 R9, R0, R9, RZ ;  /* 0x0000000900097210 */ /* 0x000fca0007ffe0ff */
[----:B------:R-:W-:-:S05]  /*0ee0*/  IMAD.WIDE R2, R9, 0x4, R2 ;  /* 0x0000000409027825 */ /* 0x000fca00078e0202 */
[----:B0-----:R-:W-:Y:S01]  /*0ef0*/  STG.E.128 desc[UR6][R2.64], R4 ;  /* 0x0000000402007986 */ /* 0x001fe2000c101d06 */
[----:B------:R-:W-:Y:S05]  /*0f00*/  EXIT ;  /* 0x000000000000794d */ /* 0x000fea0003800000 */
.L_x_0:
[----:B------:R-:W-:-:S00]  /*0f10*/  BRA `(.L_x_0) ;  /* 0xfffffffc00fc7947 */ /* 0x000fc0000383ffff */
[----:B------:R-:W-:-:S00]  /*0f20*/  NOP ;  /* 0x0000000000007918 */ /* 0x000fc00000000000 */
        /* <DEDUP_REMOVED lines=13> */
.L_x_1:


//--------------------- .nv.global.init           --------------------------
	.section	.nv.global.init,"aw",@progbits
.nv.global.init:
	.type		_$_str,@object
	.size		_$_str,(_$_str_$_2 - _$_str)
_$_str:
        /*0000*/ 	.byte	0x5f, 0x5f, 0x43, 0x55, 0x44, 0x41, 0x5f, 0x46, 0x54, 0x5a, 0x00
	.type		_$_str_$_2,@object
	.size		_$_str_$_2,(.L_1 - _$_str_$_2)
_$_str_$_2:
        /*000b*/ 	.byte	0x5f, 0x5f, 0x43, 0x55, 0x44, 0x41, 0x5f, 0x50, 0x52, 0x45, 0x43, 0x5f, 0x53, 0x51, 0x52, 0x54
        /*001b*/ 	.byte	0x00
.L_1:


//--------------------- .nv.shared.triton_poi_fused__native_batch_norm_legit_no_training_silu_10 --------------------------
	.section	.nv.shared.triton_poi_fused__native_batch_norm_legit_no_training_silu_10,"aw",@nobits
	.sectionflags	@""
	.align	16
	.zero		1024


//--------------------- .nv.constant0.triton_poi_fused__native_batch_norm_legit_no_training_silu_10 --------------------------
	.section	.nv.constant0.triton_poi_fused__native_batch_norm_legit_no_training_silu_10,"a",@progbits
	.sectionflags	@""
	.align	4
.nv.constant0.triton_poi_fused__native_batch_norm_legit_no_training_silu_10:
	.zero		584
